	.headerflags	@"EF_CUDA_TEXMODE_UNIFIED EF_CUDA_64BIT_ADDRESS EF_CUDA_ACCELERATORS EF_CUDA_SM90 EF_CUDA_VIRTUAL_SM(EF_CUDA_SM90)"
	.elftype	@"ET_EXEC"


//--------------------- .nv.info                  --------------------------
	.section	.nv.info,"",@"SHT_CUDA_INFO"
	.align	4


	//----- nvinfo : EIATTR_REGCOUNT
	.align		4
        /*0000*/ 	.byte	0x04, 0x2f
        /*0002*/ 	.short	(.L_3 - .L_2)
	.align		4
.L_2:
        /*0004*/ 	.word	index@(triton_poi_fused__native_batch_norm_legit_no_training_relu_6)
        /*0008*/ 	.word	0x00000011


	//----- nvinfo : EIATTR_MIN_STACK_SIZE
	.align		4
.L_3:
        /*000c*/ 	.byte	0x04, 0x12
        /*000e*/ 	.short	(.L_5 - .L_4)
	.align		4
.L_4:
        /*0010*/ 	.word	index@(triton_poi_fused__native_batch_norm_legit_no_training_relu_6)
        /*0014*/ 	.word	0x00000000


	//----- nvinfo : EIATTR_FRAME_SIZE
	.align		4
.L_5:
        /*0018*/ 	.byte	0x04, 0x11
        /*001a*/ 	.short	(.L_7 - .L_6)
	.align		4
.L_6:
        /*001c*/ 	.word	index@(triton_poi_fused__native_batch_norm_legit_no_training_relu_6)
        /*0020*/ 	.word	0x00000000


	//----- nvinfo : EIATTR_MIN_STACK_SIZE
	.align		4
.L_7:
        /*0024*/ 	.byte	0x04, 0x12
        /*0026*/ 	.short	(.L_9 - .L_8)
	.align		4
.L_8:
        /*0028*/ 	.word	index@(triton_poi_fused__native_batch_norm_legit_no_training_relu_6)
        /*002c*/ 	.word	0x00000000
.L_9:


//--------------------- .nv.info.triton_poi_fused__native_batch_norm_legit_no_training_relu_6 --------------------------
	.section	.nv.info.triton_poi_fused__native_batch_norm_legit_no_training_relu_6,"",@"SHT_CUDA_INFO"
	.sectionflags	@""
	.align	4


	//----- nvinfo : EIATTR_CUDA_API_VERSION
	.align		4
        /*0000*/ 	.byte	0x04, 0x37
        /*0002*/ 	.short	(.L_11 - .L_10)
.L_10:
        /*0004*/ 	.word	0x0000007c


	//----- nvinfo : EIATTR_KPARAM_INFO
	.align		4
.L_11:
        /*0008*/ 	.byte	0x04, 0x17
        /*000a*/ 	.short	(.L_13 - .L_12)
.L_12:
        /*000c*/ 	.word	0x00000000
        /*0010*/ 	.short	0x0006
        /*0012*/ 	.short	0x0030
        /*0014*/ 	.byte	0x00, 0xf0, 0x11, 0x00


	//----- nvinfo : EIATTR_KPARAM_INFO
	.align		4
.L_13:
        /*0018*/ 	.byte	0x04, 0x17
        /*001a*/ 	.short	(.L_15 - .L_14)
.L_14:
        /*001c*/ 	.word	0x00000000
        /*0020*/ 	.short	0x0005
        /*0022*/ 	.short	0x0028
        /*0024*/ 	.byte	0x00, 0xf4, 0x21, 0x00


	//----- nvinfo : EIATTR_KPARAM_INFO
	.align		4
.L_15:
        /*0028*/ 	.byte	0x04, 0x17
        /*002a*/ 	.short	(.L_17 - .L_16)
.L_16:
        /*002c*/ 	.word	0x00000000
        /*0030*/ 	.short	0x0004
        /*0032*/ 	.short	0x0020
        /*0034*/ 	.byte	0x00, 0xf4, 0x21, 0x00


	//----- nvinfo : EIATTR_KPARAM_INFO
	.align		4
.L_17:
        /*0038*/ 	.byte	0x04, 0x17
        /*003a*/ 	.short	(.L_19 - .L_18)
.L_18:
        /*003c*/ 	.word	0x00000000
        /*0040*/ 	.short	0x0003
        /*0042*/ 	.short	0x0018
        /*0044*/ 	.byte	0x00, 0xf4, 0x21, 0x00


	//----- nvinfo : EIATTR_KPARAM_INFO
	.align		4
.L_19:
        /*0048*/ 	.byte	0x04, 0x17
        /*004a*/ 	.short	(.L_21 - .L_20)
.L_20:
        /*004c*/ 	.word	0x00000000
        /*0050*/ 	.short	0x0002
        /*0052*/ 	.short	0x0010
        /*0054*/ 	.byte	0x00, 0xf4, 0x21, 0x00


	//----- nvinfo : EIATTR_KPARAM_INFO
	.align		4
.L_21:
        /*0058*/ 	.byte	0x04, 0x17
        /*005a*/ 	.short	(.L_23 - .L_22)
.L_22:
        /*005c*/ 	.word	0x00000000
        /*0060*/ 	.short	0x0001
        /*0062*/ 	.short	0x0008
        /*0064*/ 	.byte	0x00, 0xf4, 0x21, 0x00


	//----- nvinfo : EIATTR_KPARAM_INFO
	.align		4
.L_23:
        /*0068*/ 	.byte	0x04, 0x17
        /*006a*/ 	.short	(.L_25 - .L_24)
.L_24:
        /*006c*/ 	.word	0x00000000
        /*0070*/ 	.short	0x0000
        /*0072*/ 	.short	0x0000
        /*0074*/ 	.byte	0x00, 0xf4, 0x21, 0x00


	//----- nvinfo : EIATTR_SPARSE_MMA_MASK
	.align		4
.L_25:
        /*0078*/ 	.byte	0x03, 0x50
        /*007a*/ 	.short	0x0000


	//----- nvinfo : EIATTR_MAXREG_COUNT
	.align		4
        /*007c*/ 	.byte	0x03, 0x1b
        /*007e*/ 	.short	0x00ff


	//----- nvinfo : EIATTR_EXIT_INSTR_OFFSETS
	.align		4
        /*0080*/ 	.byte	0x04, 0x1c
        /*0082*/ 	.short	(.L_27 - .L_26)


	//   ....[0]....
.L_26:
        /*0084*/ 	.word	0x00000350


	//----- nvinfo : EIATTR_REQNTID
	.align		4
.L_27:
        /*0088*/ 	.byte	0x04, 0x10
        /*008a*/ 	.short	(.L_29 - .L_28)
.L_28:
        /*008c*/ 	.word	0x00000080
        /*0090*/ 	.word	0x00000001
        /*0094*/ 	.word	0x00000001


	//----- nvinfo : EIATTR_CBANK_PARAM_SIZE
	.align		4
.L_29:
        /*0098*/ 	.byte	0x03, 0x19
        /*009a*/ 	.short	0x0034


	//----- nvinfo : EIATTR_PARAM_CBANK
	.align		4
        /*009c*/ 	.byte	0x04, 0x0a
        /*009e*/ 	.short	(.L_31 - .L_30)
	.align		4
.L_30:
        /*00a0*/ 	.word	index@(.nv.constant0.triton_poi_fused__native_batch_norm_legit_no_training_relu_6)
        /*00a4*/ 	.short	0x0210
        /*00a6*/ 	.short	0x0034


	//----- nvinfo : EIATTR_SW_WAR
	.align		4
.L_31:
        /*00a8*/ 	.byte	0x04, 0x36
        /*00aa*/ 	.short	(.L_33 - .L_32)
.L_32:
        /*00ac*/ 	.word	0x00000008
.L_33:


//--------------------- .nv.callgraph             --------------------------
	.section	.nv.callgraph,"",@"SHT_CUDA_CALLGRAPH"
	.align	4
	.sectionentsize	8
	.align		4
        /*0000*/ 	.word	0x00000000
	.align		4
        /*0004*/ 	.word	0xffffffff
	.align		4
        /*0008*/ 	.word	0x00000000
	.align		4
        /*000c*/ 	.word	0xfffffffe
	.align		4
        /*0010*/ 	.word	0x00000000
	.align		4
        /*0014*/ 	.word	0xfffffffd
	.align		4
        /*0018*/ 	.word	0x00000000
	.align		4
        /*001c*/ 	.word	0xfffffffc


//--------------------- .nv.constant4             --------------------------
	.section	.nv.constant4,"a",@progbits
	.align	8
	.align		8
.nv.constant4:
        /*0000*/ 	.dword	_$_str
	.align		8
        /*0008*/ 	.dword	_$_str_$_2


//--------------------- .text.triton_poi_fused__native_batch_norm_legit_no_training_relu_6 --------------------------
	.section	.text.triton_poi_fused__native_batch_norm_legit_no_training_relu_6,"ax",@progbits
	.align	128
        .global         triton_poi_fused__native_batch_norm_legit_no_training_relu_6
        .type           triton_poi_fused__native_batch_norm_legit_no_training_relu_6,@function
        .size           triton_poi_fused__native_batch_norm_legit_no_training_relu_6,(.L_x_1 - triton_poi_fused__native_batch_norm_legit_no_training_relu_6)
        .other          triton_poi_fused__native_batch_norm_legit_no_training_relu_6,@"STO_CUDA_ENTRY STV_DEFAULT"
triton_poi_fused__native_batch_norm_legit_no_training_relu_6:
.text.triton_poi_fused__native_batch_norm_legit_no_training_relu_6:
[----:B------:R-:W-:Y:S01]  /*0000*/  LDC R1, c[0x0][0x28] ;  /* 0x00000a00ff017b82 */ /* 0x000fe20000000800 */
[----:B------:R-:W1:Y:S07]  /*0010*/  S2R R0, SR_TID.X ;  /* 0x0000000000007919 */ /* 0x000e6e0000002100 */
[----:B------:R-:W2:Y:S01]  /*0020*/  LDC.64 R6, c[0x0][0x220] ;  /* 0x00008800ff067b82 */ /* 0x000ea20000000a00 */
[----:B------:R-:W-:Y:S01]  /*0030*/  ULDC.64 UR4, c[0x0][0x208] ;  /* 0x0000820000047ab9 */ /* 0x000fe20000000a00 */
[----:B------:R-:W3:Y:S06]  /*0040*/  S2R R5, SR_CTAID.X ;  /* 0x0000000000057919 */ /* 0x000eec0000002500 */
[----:B------:R-:W4:Y:S08]  /*0050*/  LDC.64 R8, c[0x0][0x228] ;  /* 0x00008a00ff087b82 */ /* 0x000f300000000a00 */
[----:B------:R-:W5:Y:S01]  /*0060*/  LDC.64 R10, c[0x0][0x230] ;  /* 0x00008c00ff0a7b82 */ /* 0x000f620000000a00 */
[----:B-1----:R-:W-:-:S02]  /*0070*/  SHF.L.U32 R0, R0, 0x1, RZ ;  /* 0x0000000100007819 */ /* 0x002fc400000006ff */
[----:B---3--:R-:W-:Y:S02]  /*0080*/  SHF.R.S32.HI R3, RZ, 0x17, R5 ;  /* 0x00000017ff037819 */ /* 0x008fe40000011405 */
[----:B------:R-:W-:Y:S02]  /*0090*/  LOP3.LUT R0, R0, 0xfe, RZ, 0xc0, !PT ;  /* 0x000000fe00007812 */ /* 0x000fe400078ec0ff */
[----:B------:R-:W-:Y:S02]  /*00a0*/  SGXT R3, R3, 0x1 ;  /* 0x000000010303781a */ /* 0x000fe40000000200 */
[----:B------:R-:W-:Y:S02]  /*00b0*/  LEA R0, R5, R0, 0x8 ;  /* 0x0000000005007211 */ /* 0x000fe400078e40ff */
[----:B------:R-:W1:Y:S02]  /*00c0*/  LDC.64 R4, c[0x0][0x218] ;  /* 0x00008600ff047b82 */ /* 0x000e640000000a00 */
[----:B------:R-:W-:-:S04]  /*00d0*/  LEA.HI R3, R3, R0, RZ, 0x6 ;  /* 0x0000000003037211 */ /* 0x000fc800078f30ff */
[----:B------:R-:W-:-:S04]  /*00e0*/  SHF.R.S32.HI R3, RZ, 0x6, R3 ;  /* 0x00000006ff037819 */ /* 0x000fc80000011403 */
[----:B------:R-:W-:-:S04]  /*00f0*/  LEA.HI R2, R3, R3, RZ, 0x4 ;  /* 0x0000000303027211 */ /* 0x000fc800078f20ff */
[----:B------:R-:W-:-:S04]  /*0100*/  LOP3.LUT R2, R2, 0xfffffff0, RZ, 0xc0, !PT ;  /* 0xfffffff002027812 */ /* 0x000fc800078ec0ff */
[----:B------:R-:W-:Y:S02]  /*0110*/  IADD3 R13, R3, -R2, RZ ;  /* 0x80000002030d7210 */ /* 0x000fe40007ffe0ff */
[----:B------:R-:W3:Y:S03]  /*0120*/  LDC.64 R2, c[0x0][0x210] ;  /* 0x00008400ff027b82 */ /* 0x000ee60000000a00 */
[----:B--2---:R-:W-:-:S06]  /*0130*/  IMAD.WIDE R6, R13, 0x4, R6 ;  /* 0x000000040d067825 */ /* 0x004fcc00078e0206 */
[----:B------:R-:W2:Y:S01]  /*0140*/  LDG.E.EL R6, desc[UR4][R6.64] ;  /* 0x0000000406067981 */ /* 0x000ea2000c2e1900 */
[----:B-1----:R-:W-:-:S05]  /*0150*/  IMAD.WIDE R4, R13, 0x4, R4 ;  /* 0x000000040d047825 */ /* 0x002fca00078e0204 */
[----:B------:R1:W2:Y:S01]  /*0160*/  LDG.E.EL R12, desc[UR4][R4.64] ;  /* 0x00000004040c7981 */ /* 0x0002a2000c2e1900 */
[----:B---3--:R-:W-:Y:S01]  /*0170*/  IMAD.WIDE R2, R0, 0x4, R2 ;  /* 0x0000000400027825 */ /* 0x008fe200078e0202 */
[----:B------:R-:W-:Y:S01]  /*0180*/  HFMA2.MMA R14, -RZ, RZ, 1.625, 0 ;  /* 0x3e800000ff0e7435 */ /* 0x000fe200000001ff */
[----:B-1----:R-:W1:Y:S04]  /*0190*/  LDC.64 R4, c[0x0][0x238] ;  /* 0x00008e00ff047b82 */ /* 0x002e680000000a00 */
[----:B------:R-:W3:Y:S01]  /*01a0*/  LDG.E.64 R2, desc[UR4][R2.64] ;  /* 0x0000000402027981 */ /* 0x000ee2000c1e1b00 */
[----:B----4-:R-:W-:-:S04]  /*01b0*/  IMAD.WIDE R8, R13, 0x4, R8 ;  /* 0x000000040d087825 */ /* 0x010fc800078e0208 */
[----:B-----5:R-:W-:Y:S02]  /*01c0*/  IMAD.WIDE R10, R13, 0x4, R10 ;  /* 0x000000040d0a7825 */ /* 0x020fe400078e020a */
[----:B------:R-:W4:Y:S04]  /*01d0*/  LDG.E.EL R8, desc[UR4][R8.64] ;  /* 0x0000000408087981 */ /* 0x000f28000c2e1900 */
[----:B------:R-:W4:Y:S01]  /*01e0*/  LDG.E.EL R11, desc[UR4][R10.64] ;  /* 0x000000040a0b7981 */ /* 0x000f22000c2e1900 */
[----:B-1----:R-:W-:-:S04]  /*01f0*/  IMAD.WIDE R4, R0, 0x4, R4 ;  /* 0x0000000400047825 */ /* 0x002fc800078e0204 */
[----:B--2---:R-:W-:-:S04]  /*0200*/  FADD R6, R6, 9.9999997473787516356e-06 ;  /* 0x3727c5ac06067421 */ /* 0x004fc80000000000 */
[----:B------:R-:W1:Y:S02]  /*0210*/  MUFU.SQRT R7, R6 ;  /* 0x0000000600077308 */ /* 0x000e640000002000 */
[C---:B-1----:R-:W-:Y:S02]  /*0220*/  FSETP.GT.AND P0, PT, R7.reuse, 8.50705917302346158658e+37, PT ;  /* 0x7e8000000700780b */ /* 0x042fe40003f04000 */
[----:B------:R-:W-:-:S11]  /*0230*/  FSETP.GEU.AND P1, PT, R7, 1.175494350822287508e-38, PT ;  /* 0x008000000700780b */ /* 0x000fd60003f2e000 */
[----:B------:R-:W-:-:S04]  /*0240*/  @P0 FMUL R7, R7, 0.25 ;  /* 0x3e80000007070820 */ /* 0x000fc80000400000 */
[----:B------:R-:W-:-:S06]  /*0250*/  @!P1 FMUL R7, R7, 16777216 ;  /* 0x4b80000007079820 */ /* 0x000fcc0000400000 */
[----:B------:R-:W1:Y:S01]  /*0260*/  MUFU.RCP R7, R7 ;  /* 0x0000000700077308 */ /* 0x000e620000001000 */
[----:B------:R-:W-:Y:S01]  /*0270*/  FSEL R14, R14, 1, P0 ;  /* 0x3f8000000e0e7808 */ /* 0x000fe20000000000 */
[----:B---3--:R-:W-:-:S04]  /*0280*/  FADD R2, R2, -R12 ;  /* 0x8000000c02027221 */ /* 0x008fc80000000000 */
[----:B------:R-:W-:Y:S01]  /*0290*/  @!P1 FMUL R14, R14, 16777216 ;  /* 0x4b8000000e0e9820 */ /* 0x000fe20000400000 */
[----:B------:R-:W-:-:S03]  /*02a0*/  FADD R3, R3, -R12 ;  /* 0x8000000c03037221 */ /* 0x000fc60000000000 */
[----:B-1----:R-:W-:-:S04]  /*02b0*/  FMUL R14, R7, R14 ;  /* 0x0000000e070e7220 */ /* 0x002fc80000400000 */
[-C--:B------:R-:W-:Y:S01]  /*02c0*/  FMUL R2, R2, R14.reuse ;  /* 0x0000000e02027220 */ /* 0x080fe20000400000 */
[----:B------:R-:W-:-:S03]  /*02d0*/  FMUL R14, R3, R14 ;  /* 0x0000000e030e7220 */ /* 0x000fc60000400000 */
[C-C-:B----4-:R-:W-:Y:S01]  /*02e0*/  FFMA R2, R8.reuse, R2, R11.reuse ;  /* 0x0000000208027223 */ /* 0x150fe2000000000b */
[----:B------:R-:W-:-:S04]  /*02f0*/  FFMA R14, R8, R14, R11 ;  /* 0x0000000e080e7223 */ /* 0x000fc8000000000b */
[----:B------:R-:W-:Y:S02]  /*0300*/  FSETP.GEU.AND P0, PT, R2, RZ, PT ;  /* 0x000000ff0200720b */ /* 0x000fe40003f0e000 */
[----:B------:R-:W-:Y:S02]  /*0310*/  FSETP.GEU.AND P1, PT, R14, RZ, PT ;  /* 0x000000ff0e00720b */ /* 0x000fe40003f2e000 */
[----:B------:R-:W-:Y:S02]  /*0320*/  FSEL R2, R2, RZ, P0 ;  /* 0x000000ff02027208 */ /* 0x000fe40000000000 */
[----:B------:R-:W-:-:S05]  /*0330*/  FSEL R3, R14, RZ, P1 ;  /* 0x000000ff0e037208 */ /* 0x000fca0000800000 */
[----:B------:R-:W-:Y:S01]  /*0340*/  STG.E.64 desc[UR4][R4.64], R2 ;  /* 0x0000000204007986 */ /* 0x000fe2000c101b04 */
[----:B------:R-:W-:Y:S05]  /*0350*/  EXIT ;  /* 0x000000000000794d */ /* 0x000fea0003800000 */
.L_x_0:
[----:B------:R-:W-:-:S00]  /*0360*/  BRA `(.L_x_0) ;  /* 0xfffffffc00fc7947 */ /* 0x000fc0000383ffff */
[----:B------:R-:W-:-:S00]  /*0370*/  NOP ;  /* 0x0000000000007918 */ /* 0x000fc00000000000 */
        /* <DEDUP_REMOVED lines=8> */
.L_x_1:


//--------------------- .nv.global.init           --------------------------
	.section	.nv.global.init,"aw",@progbits
.nv.global.init:
	.type		_$_str,@object
	.size		_$_str,(_$_str_$_2 - _$_str)
_$_str:
        /*0000*/ 	.byte	0x5f, 0x5f, 0x43, 0x55, 0x44, 0x41, 0x5f, 0x46, 0x54, 0x5a, 0x00
	.type		_$_str_$_2,@object
	.size		_$_str_$_2,(.L_1 - _$_str_$_2)
_$_str_$_2:
        /*000b*/ 	.byte	0x5f, 0x5f, 0x43, 0x55, 0x44, 0x41, 0x5f, 0x50, 0x52, 0x45, 0x43, 0x5f, 0x53, 0x51, 0x52, 0x54
        /*001b*/ 	.byte	0x00
.L_1:


//--------------------- .nv.constant0.triton_poi_fused__native_batch_norm_legit_no_training_relu_6 --------------------------
	.section	.nv.constant0.triton_poi_fused__native_batch_norm_legit_no_training_relu_6,"a",@progbits
	.sectionflags	@""
	.align	4
.nv.constant0.triton_poi_fused__native_batch_norm_legit_no_training_relu_6:
	.zero		580
